//
// Generated by NVIDIA NVVM Compiler
//
// Compiler Build ID: CL-36424714
// Cuda compilation tools, release 13.0, V13.0.88
// Based on NVVM 20.0.0
//

.version 9.0
.target sm_100
.address_size 64

	// .globl	_Z11update_stepPfS_S_fffi

.visible .entry _Z11update_stepPfS_S_fffi(
	.param .u64 .ptr .align 1 _Z11update_stepPfS_S_fffi_param_0,
	.param .u64 .ptr .align 1 _Z11update_stepPfS_S_fffi_param_1,
	.param .u64 .ptr .align 1 _Z11update_stepPfS_S_fffi_param_2,
	.param .f32 _Z11update_stepPfS_S_fffi_param_3,
	.param .f32 _Z11update_stepPfS_S_fffi_param_4,
	.param .f32 _Z11update_stepPfS_S_fffi_param_5,
	.param .u32 _Z11update_stepPfS_S_fffi_param_6
)
{
	.reg .pred 	%p<2>;
	.reg .b32 	%r<6>;
	.reg .b32 	%f<15>;
	.reg .b64 	%rd<11>;

	ld.param.u64 	%rd1, [_Z11update_stepPfS_S_fffi_param_0];
	ld.param.u64 	%rd2, [_Z11update_stepPfS_S_fffi_param_1];
	ld.param.u64 	%rd3, [_Z11update_stepPfS_S_fffi_param_2];
	ld.param.f32 	%f1, [_Z11update_stepPfS_S_fffi_param_3];
	ld.param.f32 	%f2, [_Z11update_stepPfS_S_fffi_param_4];
	ld.param.f32 	%f3, [_Z11update_stepPfS_S_fffi_param_5];
	ld.param.u32 	%r2, [_Z11update_stepPfS_S_fffi_param_6];
	mov.u32 	%r3, %ctaid.x;
	mov.u32 	%r4, %ntid.x;
	mov.u32 	%r5, %tid.x;
	mad.lo.s32 	%r1, %r3, %r4, %r5;
	setp.ge.s32 	%p1, %r1, %r2;
	@%p1 bra 	$L__BB0_2;
	cvta.to.global.u64 	%rd4, %rd1;
	cvta.to.global.u64 	%rd5, %rd2;
	cvta.to.global.u64 	%rd6, %rd3;
	sqrt.rn.f32 	%f4, %f1;
	rcp.rn.f32 	%f5, %f4;
	mov.f32 	%f6, 0f3F800000;
	sub.f32 	%f7, %f6, %f3;
	sqrt.rn.f32 	%f8, %f7;
	div.rn.f32 	%f9, %f2, %f8;
	mul.wide.s32 	%rd7, %r1, 4;
	add.s64 	%rd8, %rd4, %rd7;
	ld.global.f32 	%f10, [%rd8];
	add.s64 	%rd9, %rd5, %rd7;
	ld.global.f32 	%f11, [%rd9];
	mul.f32 	%f12, %f9, %f11;
	sub.f32 	%f13, %f10, %f12;
	mul.f32 	%f14, %f5, %f13;
	add.s64 	%rd10, %rd6, %rd7;
	st.global.f32 	[%rd10], %f14;
$L__BB0_2:
	ret;

}


// ===== COMPILED SASS (sm_100) =====

	.target	sm_100

	.elftype	@"ET_EXEC"


//--------------------- .note.nv.tkinfo           --------------------------
	.section	.note.nv.tkinfo,"",@"SHT_NOTE"
	.sectionflags	@"SHF_NOTE_NV_TKINFO"
	.tkinfo
        /*0018*/ 	.word	0x00000002
        /*0030*/ 	.string	""
        /*0030*/ 	.string	"ptxas"
        /*0030*/ 	.string	"Cuda compilation tools, release 13.0, V13.0.88"
        /*0030*/ 	.string	"Build cuda_13.0.r13.0/compiler.36424714_0"
        /*0030*/ 	.string	"-arch sm_100 -m 64 "



//--------------------- .note.nv.cuinfo           --------------------------
	.section	.note.nv.cuinfo,"",@"SHT_NOTE"
	.sectionflags	@"SHF_NOTE_NV_CUINFO"
        /*0018*/ 	.short	0x0002
        /*001a*/ 	.short	0x0064
        /*001c*/ 	.short	0x0082
	.zero		2


//--------------------- .nv.info                  --------------------------
	.section	.nv.info,"",@"SHT_CUDA_INFO"
	.align	4


	//----- nvinfo : EIATTR_REGCOUNT
	.align		4
        /*0000*/ 	.byte	0x04, 0x2f
        /*0002*/ 	.short	(.L_1 - .L_0)
	.align		4
.L_0:
        /*0004*/ 	.word	index@(_Z11update_stepPfS_S_fffi)
        /*0008*/ 	.word	0x00000011


	//----- nvinfo : EIATTR_FRAME_SIZE
	.align		4
.L_1:
        /*000c*/ 	.byte	0x04, 0x11
        /*000e*/ 	.short	(.L_3 - .L_2)
	.align		4
.L_2:
        /*0010*/ 	.word	index@($__internal_2_$__cuda_sm3x_div_rn_noftz_f32_slowpath)
        /*0014*/ 	.word	0x00000000


	//----- nvinfo : EIATTR_FRAME_SIZE
	.align		4
.L_3:
        /*0018*/ 	.byte	0x04, 0x11
        /*001a*/ 	.short	(.L_5 - .L_4)
	.align		4
.L_4:
        /*001c*/ 	.word	index@($__internal_1_$__cuda_sm20_sqrt_rn_f32_slowpath)
        /*0020*/ 	.word	0x00000000


	//----- nvinfo : EIATTR_FRAME_SIZE
	.align		4
.L_5:
        /*0024*/ 	.byte	0x04, 0x11
        /*0026*/ 	.short	(.L_7 - .L_6)
	.align		4
.L_6:
        /*0028*/ 	.word	index@($__internal_0_$__cuda_sm20_rcp_rn_f32_slowpath)
        /*002c*/ 	.word	0x00000000


	//----- nvinfo : EIATTR_FRAME_SIZE
	.align		4
.L_7:
        /*0030*/ 	.byte	0x04, 0x11
        /*0032*/ 	.short	(.L_9 - .L_8)
	.align		4
.L_8:
        /*0034*/ 	.word	index@(_Z11update_stepPfS_S_fffi)
        /*0038*/ 	.word	0x00000000


	//----- nvinfo : EIATTR_MIN_STACK_SIZE
	.align		4
.L_9:
        /*003c*/ 	.byte	0x04, 0x12
        /*003e*/ 	.short	(.L_11 - .L_10)
	.align		4
.L_10:
        /*0040*/ 	.word	index@(_Z11update_stepPfS_S_fffi)
        /*0044*/ 	.word	0x00000000
.L_11:


//--------------------- .nv.compat                --------------------------
	.section	.nv.compat,"",@"SHT_CUDA_COMPAT_INFO"
	.align	4
        /*0000*/ 	.byte	0x02, 0x09, 0x00, 0x00, 0x02, 0x02, 0x01, 0x00, 0x02, 0x05, 0x05, 0x00, 0x03, 0x07, 0x01, 0x01
        /*0010*/ 	.byte	0x02, 0x03, 0x00, 0x00, 0x02, 0x06, 0x01, 0x00, 0x04, 0x0b, 0x08, 0x00, 0x01, 0x00, 0x00, 0x00
        /*0020*/ 	.byte	0x00, 0x00, 0x00, 0x00


//--------------------- .nv.info._Z11update_stepPfS_S_fffi --------------------------
	.section	.nv.info._Z11update_stepPfS_S_fffi,"",@"SHT_CUDA_INFO"
	.sectionflags	@""
	.align	4


	//----- nvinfo : EIATTR_CUDA_API_VERSION
	.align		4
        /*0000*/ 	.byte	0x04, 0x37
        /*0002*/ 	.short	(.L_13 - .L_12)
.L_12:
        /*0004*/ 	.word	0x00000082


	//----- nvinfo : EIATTR_KPARAM_INFO
	.align		4
.L_13:
        /*0008*/ 	.byte	0x04, 0x17
        /*000a*/ 	.short	(.L_15 - .L_14)
.L_14:
        /*000c*/ 	.word	0x00000000
        /*0010*/ 	.short	0x0006
        /*0012*/ 	.short	0x0024
        /*0014*/ 	.byte	0x00, 0xf0, 0x11, 0x00


	//----- nvinfo : EIATTR_KPARAM_INFO
	.align		4
.L_15:
        /*0018*/ 	.byte	0x04, 0x17
        /*001a*/ 	.short	(.L_17 - .L_16)
.L_16:
        /*001c*/ 	.word	0x00000000
        /*0020*/ 	.short	0x0005
        /*0022*/ 	.short	0x0020
        /*0024*/ 	.byte	0x00, 0xf0, 0x11, 0x00


	//----- nvinfo : EIATTR_KPARAM_INFO
	.align		4
.L_17:
        /*0028*/ 	.byte	0x04, 0x17
        /*002a*/ 	.short	(.L_19 - .L_18)
.L_18:
        /*002c*/ 	.word	0x00000000
        /*0030*/ 	.short	0x0004
        /*0032*/ 	.short	0x001c
        /*0034*/ 	.byte	0x00, 0xf0, 0x11, 0x00


	//----- nvinfo : EIATTR_KPARAM_INFO
	.align		4
.L_19:
        /*0038*/ 	.byte	0x04, 0x17
        /*003a*/ 	.short	(.L_21 - .L_20)
.L_20:
        /*003c*/ 	.word	0x00000000
        /*0040*/ 	.short	0x0003
        /*0042*/ 	.short	0x0018
        /*0044*/ 	.byte	0x00, 0xf0, 0x11, 0x00


	//----- nvinfo : EIATTR_KPARAM_INFO
	.align		4
.L_21:
        /*0048*/ 	.byte	0x04, 0x17
        /*004a*/ 	.short	(.L_23 - .L_22)
.L_22:
        /*004c*/ 	.word	0x00000000
        /*0050*/ 	.short	0x0002
        /*0052*/ 	.short	0x0010
        /*0054*/ 	.byte	0x00, 0xf5, 0x21, 0x00


	//----- nvinfo : EIATTR_KPARAM_INFO
	.align		4
.L_23:
        /*0058*/ 	.byte	0x04, 0x17
        /*005a*/ 	.short	(.L_25 - .L_24)
.L_24:
        /*005c*/ 	.word	0x00000000
        /*0060*/ 	.short	0x0001
        /*0062*/ 	.short	0x0008
        /*0064*/ 	.byte	0x00, 0xf5, 0x21, 0x00


	//----- nvinfo : EIATTR_KPARAM_INFO
	.align		4
.L_25:
        /*0068*/ 	.byte	0x04, 0x17
        /*006a*/ 	.short	(.L_27 - .L_26)
.L_26:
        /*006c*/ 	.word	0x00000000
        /*0070*/ 	.short	0x0000
        /*0072*/ 	.short	0x0000
        /*0074*/ 	.byte	0x00, 0xf5, 0x21, 0x00


	//----- nvinfo : EIATTR_SPARSE_MMA_MASK
	.align		4
.L_27:
        /*0078*/ 	.byte	0x03, 0x50
        /*007a*/ 	.short	0x0000


	//----- nvinfo : EIATTR_MAXREG_COUNT
	.align		4
        /*007c*/ 	.byte	0x03, 0x1b
        /*007e*/ 	.short	0x00ff


	//----- nvinfo : EIATTR_MERCURY_ISA_VERSION
	.align		4
        /*0080*/ 	.byte	0x03, 0x5f
        /*0082*/ 	.short	0x0101


	//----- nvinfo : EIATTR_VRC_CTA_INIT_COUNT
	.align		4
        /*0084*/ 	.byte	0x02, 0x4a
	.zero		1
	.zero		1


	//----- nvinfo : EIATTR_EXIT_INSTR_OFFSETS
	.align		4
        /*0088*/ 	.byte	0x04, 0x1c
        /*008a*/ 	.short	(.L_29 - .L_28)


	//   ....[0]....
.L_28:
        /*008c*/ 	.word	0x00000070


	//   ....[1]....
        /*0090*/ 	.word	0x00000490


	//----- nvinfo : EIATTR_CRS_STACK_SIZE
	.align		4
.L_29:
        /*0094*/ 	.byte	0x04, 0x1e
        /*0096*/ 	.short	(.L_31 - .L_30)
.L_30:
        /*0098*/ 	.word	0x00000000


	//----- nvinfo : EIATTR_CBANK_PARAM_SIZE
	.align		4
.L_31:
        /*009c*/ 	.byte	0x03, 0x19
        /*009e*/ 	.short	0x0028


	//----- nvinfo : EIATTR_PARAM_CBANK
	.align		4
        /*00a0*/ 	.byte	0x04, 0x0a
        /*00a2*/ 	.short	(.L_33 - .L_32)
	.align		4
.L_32:
        /*00a4*/ 	.word	index@(.nv.constant0._Z11update_stepPfS_S_fffi)
        /*00a8*/ 	.short	0x0380
        /*00aa*/ 	.short	0x0028


	//----- nvinfo : EIATTR_SW_WAR
	.align		4
.L_33:
        /*00ac*/ 	.byte	0x04, 0x36
        /*00ae*/ 	.short	(.L_35 - .L_34)
.L_34:
        /*00b0*/ 	.word	0x00000008
.L_35:


//--------------------- .nv.callgraph             --------------------------
	.section	.nv.callgraph,"",@"SHT_CUDA_CALLGRAPH"
	.align	4
	.sectionentsize	8
	.align		4
        /*0000*/ 	.word	0x00000000
	.align		4
        /*0004*/ 	.word	0xffffffff
	.align		4
        /*0008*/ 	.word	0x00000000
	.align		4
        /*000c*/ 	.word	0xfffffffe
	.align		4
        /*0010*/ 	.word	0x00000000
	.align		4
        /*0014*/ 	.word	0xfffffffd
	.align		4
        /*0018*/ 	.word	0x00000000
	.align		4
        /*001c*/ 	.word	0xfffffffc


//--------------------- .text._Z11update_stepPfS_S_fffi --------------------------
	.section	.text._Z11update_stepPfS_S_fffi,"ax",@progbits
	.align	128
        .global         _Z11update_stepPfS_S_fffi
        .type           _Z11update_stepPfS_S_fffi,@function
        .size           _Z11update_stepPfS_S_fffi,(.L_x_22 - _Z11update_stepPfS_S_fffi)
        .other          _Z11update_stepPfS_S_fffi,@"STO_CUDA_ENTRY STV_DEFAULT"
_Z11update_stepPfS_S_fffi:
.text._Z11update_stepPfS_S_fffi:
[----:B------:R-:W-:Y:S01]  /*0000*/  LDC R1, c[0x0][0x37c] ;  /* 0x0000df00ff017b82 */ /* 0x000fe20000000800 */
[----:B------:R-:W0:Y:S07]  /*0010*/  S2R R3, SR_TID.X ;  /* 0x0000000000037919 */ /* 0x000e2e0000002100 */
[----:B------:R-:W0:Y:S01]  /*0020*/  S2UR UR4, SR_CTAID.X ;  /* 0x00000000000479c3 */ /* 0x000e220000002500 */
[----:B------:R-:W1:Y:S07]  /*0030*/  LDCU UR5, c[0x0][0x3a4] ;  /* 0x00007480ff0577ac */ /* 0x000e6e0008000800 */
[----:B------:R-:W0:Y:S02]  /*0040*/  LDC R2, c[0x0][0x360] ;  /* 0x0000d800ff027b82 */ /* 0x000e240000000800 */
[----:B0-----:R-:W-:-:S05]  /*0050*/  IMAD R2, R2, UR4, R3 ;  /* 0x0000000402027c24 */ /* 0x001fca000f8e0203 */
[----:B-1----:R-:W-:-:S13]  /*0060*/  ISETP.GE.AND P0, PT, R2, UR5, PT ;  /* 0x0000000502007c0c */ /* 0x002fda000bf06270 */
[----:B------:R-:W-:Y:S05]  /*0070*/  @P0 EXIT ;  /* 0x000000000000094d */ /* 0x000fea0003800000 */
[----:B------:R-:W0:Y:S02]  /*0080*/  LDCU UR5, c[0x0][0x398] ;  /* 0x00007300ff0577ac */ /* 0x000e240008000800 */
[----:B0-----:R-:W-:Y:S02]  /*0090*/  UIADD3 UR4, UPT, UPT, UR5, -0xd000000, URZ ;  /* 0xf300000005047890 */ /* 0x001fe4000fffe0ff */
[----:B------:R-:W0:Y:S02]  /*00a0*/  MUFU.RSQ R0, UR5 ;  /* 0x0000000500007d08 */ /* 0x000e240008001400 */
[----:B------:R-:W-:-:S09]  /*00b0*/  UISETP.GT.U32.AND UP0, UPT, UR4, 0x727fffff, UPT ;  /* 0x727fffff0400788c */ /* 0x000fd2000bf04070 */
[----:B------:R-:W-:Y:S05]  /*00c0*/  BRA.U !UP0, `(.L_x_0) ;  /* 0x0000000108187547 */ /* 0x000fea000b800000 */
[----:B------:R-:W0:Y:S01]  /*00d0*/  LDCU UR4, c[0x0][0x398] ;  /* 0x00007300ff0477ac */ /* 0x000e220008000800 */
[----:B------:R-:W-:Y:S01]  /*00e0*/  MOV R8, 0x110 ;  /* 0x0000011000087802 */ /* 0x000fe20000000f00 */
[----:B0-----:R-:W-:-:S07]  /*00f0*/  IMAD.U32 R0, RZ, RZ, UR4 ;  /* 0x00000004ff007e24 */ /* 0x001fce000f8e00ff */
[----:B------:R-:W-:Y:S05]  /*0100*/  CALL.REL.NOINC `($__internal_1_$__cuda_sm20_sqrt_rn_f32_slowpath) ;  /* 0x0000000400b07944 */ /* 0x000fea0003c00000 */
[----:B------:R-:W-:Y:S01]  /*0110*/  IMAD.MOV.U32 R0, RZ, RZ, R3 ;  /* 0x000000ffff007224 */ /* 0x000fe200078e0003 */
[----:B------:R-:W-:Y:S06]  /*0120*/  BRA `(.L_x_1) ;  /* 0x0000000000107947 */ /* 0x000fec0003800000 */
.L_x_0:
[C---:B0-----:R-:W-:Y:S01]  /*0130*/  FMUL.FTZ R3, R0.reuse, UR5 ;  /* 0x0000000500037c20 */ /* 0x041fe20008410000 */
[----:B------:R-:W-:-:S03]  /*0140*/  FMUL.FTZ R4, R0, 0.5 ;  /* 0x3f00000000047820 */ /* 0x000fc60000410000 */
[----:B------:R-:W-:-:S04]  /*0150*/  FFMA R0, -R3, R3, UR5 ;  /* 0x0000000503007e23 */ /* 0x000fc80008000103 */
[----:B------:R-:W-:-:S07]  /*0160*/  FFMA R0, R0, R4, R3 ;  /* 0x0000000400007223 */ /* 0x000fce0000000003 */
.L_x_1:
[----:B------:R-:W-:-:S05]  /*0170*/  VIADD R3, R0, 0x1800000 ;  /* 0x0180000000037836 */ /* 0x000fca0000000000 */
[----:B------:R-:W-:-:S04]  /*0180*/  LOP3.LUT R3, R3, 0x7f800000, RZ, 0xc0, !PT ;  /* 0x7f80000003037812 */ /* 0x000fc800078ec0ff */
[----:B------:R-:W-:-:S13]  /*0190*/  ISETP.GT.U32.AND P0, PT, R3, 0x1ffffff, PT ;  /* 0x01ffffff0300780c */ /* 0x000fda0003f04070 */
[----:B------:R-:W-:Y:S05]  /*01a0*/  @P0 BRA `(.L_x_2) ;  /* 0x0000000000100947 */ /* 0x000fea0003800000 */
[----:B------:R-:W-:-:S07]  /*01b0*/  MOV R4, 0x1d0 ;  /* 0x000001d000047802 */ /* 0x000fce0000000f00 */
[----:B------:R-:W-:Y:S05]  /*01c0*/  CALL.REL.NOINC `($__internal_0_$__cuda_sm20_rcp_rn_f32_slowpath) ;  /* 0x0000000000b47944 */ /* 0x000fea0003c00000 */
[----:B------:R-:W-:Y:S01]  /*01d0*/  IMAD.MOV.U32 R4, RZ, RZ, R3 ;  /* 0x000000ffff047224 */ /* 0x000fe200078e0003 */
[----:B------:R-:W-:Y:S06]  /*01e0*/  BRA `(.L_x_3) ;  /* 0x0000000000107947 */ /* 0x000fec0003800000 */
.L_x_2:
[----:B------:R-:W0:Y:S02]  /*01f0*/  MUFU.RCP R3, R0 ;  /* 0x0000000000037308 */ /* 0x000e240000001000 */
[----:B0-----:R-:W-:-:S04]  /*0200*/  FFMA R4, R3, R0, -1 ;  /* 0xbf80000003047423 */ /* 0x001fc80000000000 */
[----:B------:R-:W-:-:S04]  /*0210*/  FADD.FTZ R4, -R4, -RZ ;  /* 0x800000ff04047221 */ /* 0x000fc80000010100 */
[----:B------:R-:W-:-:S07]  /*0220*/  FFMA R4, R3, R4, R3 ;  /* 0x0000000403047223 */ /* 0x000fce0000000003 */
.L_x_3:
[----:B------:R-:W0:Y:S02]  /*0230*/  LDC R0, c[0x0][0x3a0] ;  /* 0x0000e800ff007b82 */ /* 0x000e240000000800 */
[----:B0-----:R-:W-:-:S04]  /*0240*/  FADD R0, -R0, 1 ;  /* 0x3f80000000007421 */ /* 0x001fc80000000100 */
[----:B------:R-:W-:Y:S01]  /*0250*/  VIADD R5, R0, 0xf3000000 ;  /* 0xf300000000057836 */ /* 0x000fe20000000000 */
[----:B------:R0:W1:Y:S04]  /*0260*/  MUFU.RSQ R3, R0 ;  /* 0x0000000000037308 */ /* 0x0000680000001400 */
[----:B------:R-:W-:-:S13]  /*0270*/  ISETP.GT.U32.AND P0, PT, R5, 0x727fffff, PT ;  /* 0x727fffff0500780c */ /* 0x000fda0003f04070 */
[----:B01----:R-:W-:Y:S05]  /*0280*/  @!P0 BRA `(.L_x_4) ;  /* 0x00000000000c8947 */ /* 0x003fea0003800000 */
[----:B------:R-:W-:-:S07]  /*0290*/  MOV R8, 0x2b0 ;  /* 0x000002b000087802 */ /* 0x000fce0000000f00 */
[----:B------:R-:W-:Y:S05]  /*02a0*/  CALL.REL.NOINC `($__internal_1_$__cuda_sm20_sqrt_rn_f32_slowpath) ;  /* 0x0000000400487944 */ /* 0x000fea0003c00000 */
[----:B------:R-:W-:Y:S05]  /*02b0*/  BRA `(.L_x_5) ;  /* 0x0000000000107947 */ /* 0x000fea0003800000 */
.L_x_4:
[----:B------:R-:W-:Y:S01]  /*02c0*/  FMUL.FTZ R5, R0, R3 ;  /* 0x0000000300057220 */ /* 0x000fe20000410000 */
[----:B------:R-:W-:-:S03]  /*02d0*/  FMUL.FTZ R3, R3, 0.5 ;  /* 0x3f00000003037820 */ /* 0x000fc60000410000 */
[----:B------:R-:W-:-:S04]  /*02e0*/  FFMA R0, -R5, R5, R0 ;  /* 0x0000000505007223 */ /* 0x000fc80000000100 */
[----:B------:R-:W-:-:S07]  /*02f0*/  FFMA R3, R0, R3, R5 ;  /* 0x0000000300037223 */ /* 0x000fce0000000005 */
.L_x_5:
[----:B------:R-:W0:Y:S01]  /*0300*/  LDCU UR6, c[0x0][0x39c] ;  /* 0x00007380ff0677ac */ /* 0x000e220008000800 */
[----:B------:R-:W1:Y:S01]  /*0310*/  MUFU.RCP R0, R3 ;  /* 0x0000000300007308 */ /* 0x000e620000001000 */
[----:B------:R-:W2:Y:S01]  /*0320*/  LDCU.64 UR4, c[0x0][0x358] ;  /* 0x00006b00ff0477ac */ /* 0x000ea20008000a00 */
[----:B0-----:R-:W-:Y:S01]  /*0330*/  MOV R8, UR6 ;  /* 0x0000000600087c02 */ /* 0x001fe20008000f00 */
[----:B-1----:R-:W-:-:S05]  /*0340*/  FFMA R5, R0, -R3, 1 ;  /* 0x3f80000000057423 */ /* 0x002fca0000000803 */
[----:B------:R-:W0:Y:S01]  /*0350*/  FCHK P0, R8, R3 ;  /* 0x0000000308007302 */ /* 0x000e220000000000 */
[----:B------:R-:W-:-:S04]  /*0360*/  FFMA R0, R0, R5, R0 ;  /* 0x0000000500007223 */ /* 0x000fc80000000000 */
[----:B------:R-:W-:-:S04]  /*0370*/  FFMA R5, R0, UR6, RZ ;  /* 0x0000000600057c23 */ /* 0x000fc800080000ff */
[----:B------:R-:W-:-:S04]  /*0380*/  FFMA R6, R5, -R3, UR6 ;  /* 0x0000000605067e23 */ /* 0x000fc80008000803 */
[----:B------:R-:W-:Y:S01]  /*0390*/  FFMA R0, R0, R6, R5 ;  /* 0x0000000600007223 */ /* 0x000fe20000000005 */
[----:B0-2---:R-:W-:Y:S06]  /*03a0*/  @!P0 BRA `(.L_x_6) ;  /* 0x00000000000c8947 */ /* 0x005fec0003800000 */
[----:B------:R-:W-:Y:S01]  /*03b0*/  IMAD.MOV.U32 R0, RZ, RZ, R3 ;  /* 0x000000ffff007224 */ /* 0x000fe200078e0003 */
[----:B------:R-:W-:-:S07]  /*03c0*/  MOV R6, 0x3e0 ;  /* 0x000003e000067802 */ /* 0x000fce0000000f00 */
[----:B------:R-:W-:Y:S05]  /*03d0*/  CALL.REL.NOINC `($__internal_2_$__cuda_sm3x_div_rn_noftz_f32_slowpath) ;  /* 0x0000000400587944 */ /* 0x000fea0003c00000 */
.L_x_6:
[----:B------:R-:W0:Y:S08]  /*03e0*/  LDC.64 R6, c[0x0][0x380] ;  /* 0x0000e000ff067b82 */ /* 0x000e300000000a00 */
[----:B------:R-:W1:Y:S08]  /*03f0*/  LDC.64 R8, c[0x0][0x388] ;  /* 0x0000e200ff087b82 */ /* 0x000e700000000a00 */
[----:B------:R-:W2:Y:S01]  /*0400*/  LDC.64 R10, c[0x0][0x390] ;  /* 0x0000e400ff0a7b82 */ /* 0x000ea20000000a00 */
[----:B0-----:R-:W-:-:S06]  /*0410*/  IMAD.WIDE R6, R2, 0x4, R6 ;  /* 0x0000000402067825 */ /* 0x001fcc00078e0206 */
[----:B------:R-:W3:Y:S01]  /*0420*/  LDG.E R7, desc[UR4][R6.64] ;  /* 0x0000000406077981 */ /* 0x000ee2000c1e1900 */
[----:B-1----:R-:W-:-:S06]  /*0430*/  IMAD.WIDE R8, R2, 0x4, R8 ;  /* 0x0000000402087825 */ /* 0x002fcc00078e0208 */
[----:B------:R-:W3:Y:S01]  /*0440*/  LDG.E R8, desc[UR4][R8.64] ;  /* 0x0000000408087981 */ /* 0x000ee2000c1e1900 */
[----:B--2---:R-:W-:-:S04]  /*0450*/  IMAD.WIDE R2, R2, 0x4, R10 ;  /* 0x0000000402027825 */ /* 0x004fc800078e020a */
[----:B---3--:R-:W-:-:S04]  /*0460*/  FFMA R5, R8, -R0, R7 ;  /* 0x8000000008057223 */ /* 0x008fc80000000007 */
[----:B------:R-:W-:-:S05]  /*0470*/  FMUL R5, R5, R4 ;  /* 0x0000000405057220 */ /* 0x000fca0000400000 */
[----:B------:R-:W-:Y:S01]  /*0480*/  STG.E desc[UR4][R2.64], R5 ;  /* 0x0000000502007986 */ /* 0x000fe2000c101904 */
[----:B------:R-:W-:Y:S05]  /*0490*/  EXIT ;  /* 0x000000000000794d */ /* 0x000fea0003800000 */
        .weak           $__internal_0_$__cuda_sm20_rcp_rn_f32_slowpath
        .type           $__internal_0_$__cuda_sm20_rcp_rn_f32_slowpath,@function
        .size           $__internal_0_$__cuda_sm20_rcp_rn_f32_slowpath,($__internal_1_$__cuda_sm20_sqrt_rn_f32_slowpath - $__internal_0_$__cuda_sm20_rcp_rn_f32_slowpath)
$__internal_0_$__cuda_sm20_rcp_rn_f32_slowpath:
[----:B------:R-:W-:-:S05]  /*04a0*/  IMAD.SHL.U32 R3, R0, 0x2, RZ ;  /* 0x0000000200037824 */ /* 0x000fca00078e00ff */
[----:B------:R-:W-:-:S04]  /*04b0*/  SHF.R.U32.HI R9, RZ, 0x18, R3 ;  /* 0x00000018ff097819 */ /* 0x000fc80000011603 */
[----:B------:R-:W-:-:S13]  /*04c0*/  ISETP.NE.U32.AND P0, PT, R9, RZ, PT ;  /* 0x000000ff0900720c */ /* 0x000fda0003f05070 */
[----:B------:R-:W-:Y:S05]  /*04d0*/  @P0 BRA `(.L_x_7) ;  /* 0x00000000002c0947 */ /* 0x000fea0003800000 */
[----:B------:R-:W-:-:S05]  /*04e0*/  IMAD.SHL.U32 R3, R0, 0x2, RZ ;  /* 0x0000000200037824 */ /* 0x000fca00078e00ff */
[----:B------:R-:W-:-:S13]  /*04f0*/  ISETP.NE.AND P0, PT, R3, RZ, PT ;  /* 0x000000ff0300720c */ /* 0x000fda0003f05270 */
[----:B------:R2:W3:Y:S01]  /*0500*/  @!P0 MUFU.RCP R3, R0 ;  /* 0x0000000000038308 */ /* 0x0004e20000001000 */
[----:B------:R-:W-:Y:S05]  /*0510*/  @!P0 BRA `(.L_x_8) ;  /* 0x0000000000a48947 */ /* 0x000fea0003800000 */
[----:B------:R-:W-:-:S04]  /*0520*/  FFMA R5, R0, 1.84467440737095516160e+19, RZ ;  /* 0x5f80000000057823 */ /* 0x000fc800000000ff */
[----:B--2---:R-:W3:Y:S02]  /*0530*/  MUFU.RCP R0, R5 ;  /* 0x0000000500007308 */ /* 0x004ee40000001000 */
[----:B---3--:R-:W-:-:S04]  /*0540*/  FFMA R3, R5, R0, -1 ;  /* 0xbf80000005037423 */ /* 0x008fc80000000000 */
[----:B------:R-:W-:-:S04]  /*0550*/  FADD.FTZ R3, -R3, -RZ ;  /* 0x800000ff03037221 */ /* 0x000fc80000010100 */
[----:B------:R-:W-:-:S04]  /*0560*/  FFMA R0, R0, R3, R0 ;  /* 0x0000000300007223 */ /* 0x000fc80000000000 */
[----:B------:R-:W-:Y:S01]  /*0570*/  FFMA R3, R0, 1.84467440737095516160e+19, RZ ;  /* 0x5f80000000037823 */ /* 0x000fe200000000ff */
[----:B------:R-:W-:Y:S06]  /*0580*/  BRA `(.L_x_8) ;  /* 0x0000000000887947 */ /* 0x000fec0003800000 */
.L_x_7:
[----:B------:R-:W-:-:S05]  /*0590*/  VIADD R11, R9, 0xffffff03 ;  /* 0xffffff03090b7836 */ /* 0x000fca0000000000 */
[----:B------:R-:W-:-:S13]  /*05a0*/  ISETP.GT.U32.AND P0, PT, R11, 0x1, PT ;  /* 0x000000010b00780c */ /* 0x000fda0003f04070 */
[----:B------:R-:W-:Y:S05]  /*05b0*/  @P0 BRA `(.L_x_9) ;  /* 0x0000000000780947 */ /* 0x000fea0003800000 */
[----:B------:R-:W-:Y:S01]  /*05c0*/  LOP3.LUT R3, R0, 0x7fffff, RZ, 0xc0, !PT ;  /* 0x007fffff00037812 */ /* 0x000fe200078ec0ff */
[----:B------:R-:W-:-:S03]  /*05d0*/  HFMA2 R8, -RZ, RZ, 0, 1.78813934326171875e-07 ;  /* 0x00000003ff087431 */ /* 0x000fc600000001ff */
[----:B------:R-:W-:-:S04]  /*05e0*/  LOP3.LUT R3, R3, 0x3f800000, RZ, 0xfc, !PT ;  /* 0x3f80000003037812 */ /* 0x000fc800078efcff */
[----:B------:R-:W0:Y:S01]  /*05f0*/  MUFU.RCP R6, R3 ;  /* 0x0000000300067308 */ /* 0x000e220000001000 */
[----:B------:R-:W-:Y:S01]  /*0600*/  SHF.L.U32 R8, R8, R11, RZ ;  /* 0x0000000b08087219 */ /* 0x000fe200000006ff */
[----:B0-----:R-:W-:-:S04]  /*0610*/  FFMA R5, R3, R6, -1 ;  /* 0xbf80000003057423 */ /* 0x001fc80000000006 */
[----:B------:R-:W-:-:S04]  /*0620*/  FADD.FTZ R5, -R5, -RZ ;  /* 0x800000ff05057221 */ /* 0x000fc80000010100 */
[CCC-:B------:R-:W-:Y:S01]  /*0630*/  FFMA.RM R7, R6.reuse, R5.reuse, R6.reuse ;  /* 0x0000000506077223 */ /* 0x1c0fe20000004006 */
[----:B------:R-:W-:-:S04]  /*0640*/  FFMA.RP R6, R6, R5, R6 ;  /* 0x0000000506067223 */ /* 0x000fc80000008006 */
[C---:B------:R-:W-:Y:S02]  /*0650*/  LOP3.LUT R5, R7.reuse, 0x7fffff, RZ, 0xc0, !PT ;  /* 0x007fffff07057812 */ /* 0x040fe400078ec0ff */
[----:B------:R-:W-:Y:S02]  /*0660*/  FSETP.NEU.FTZ.AND P0, PT, R7, R6, PT ;  /* 0x000000060700720b */ /* 0x000fe40003f1d000 */
[----:B------:R-:W-:Y:S02]  /*0670*/  LOP3.LUT R5, R5, 0x800000, RZ, 0xfc, !PT ;  /* 0x0080000005057812 */ /* 0x000fe400078efcff */
[----:B------:R-:W-:Y:S02]  /*0680*/  SEL R6, RZ, 0xffffffff, !P0 ;  /* 0xffffffffff067807 */ /* 0x000fe40004000000 */
[----:B------:R-:W-:-:S03]  /*0690*/  LOP3.LUT R8, R8, R5, RZ, 0xc0, !PT ;  /* 0x0000000508087212 */ /* 0x000fc600078ec0ff */
[----:B------:R-:W-:Y:S01]  /*06a0*/  IMAD.MOV R6, RZ, RZ, -R6 ;  /* 0x000000ffff067224 */ /* 0x000fe200078e0a06 */
[----:B------:R-:W-:-:S04]  /*06b0*/  SHF.R.U32.HI R8, RZ, R11, R8 ;  /* 0x0000000bff087219 */ /* 0x000fc80000011608 */
[----:B------:R-:W-:Y:S01]  /*06c0*/  LOP3.LUT P1, RZ, R6, R11, R5, 0xf8, !PT ;  /* 0x0000000b06ff7212 */ /* 0x000fe2000782f805 */
[----:B------:R-:W-:Y:S01]  /*06d0*/  VIADD R6, R9, 0xffffff04 ;  /* 0xffffff0409067836 */ /* 0x000fe20000000000 */
[C---:B------:R-:W-:Y:S02]  /*06e0*/  LOP3.LUT P0, RZ, R8.reuse, 0x1, RZ, 0xc0, !PT ;  /* 0x0000000108ff7812 */ /* 0x040fe4000780c0ff */
[----:B------:R-:W-:-:S04]  /*06f0*/  LOP3.LUT P2, RZ, R8, 0x2, RZ, 0xc0, !PT ;  /* 0x0000000208ff7812 */ /* 0x000fc8000784c0ff */
[----:B------:R-:W-:Y:S02]  /*0700*/  PLOP3.LUT P0, PT, P0, P1, P2, 0xe0, 0x0 ;  /* 0x000000000000781c */ /* 0x000fe40000703c20 */
[----:B------:R-:W-:Y:S02]  /*0710*/  LOP3.LUT P1, RZ, R0, 0x7fffff, RZ, 0xc0, !PT ;  /* 0x007fffff00ff7812 */ /* 0x000fe4000782c0ff */
[----:B------:R-:W-:-:S05]  /*0720*/  SEL R3, RZ, 0x1, !P0 ;  /* 0x00000001ff037807 */ /* 0x000fca0004000000 */
[----:B------:R-:W-:-:S05]  /*0730*/  IMAD.MOV R3, RZ, RZ, -R3 ;  /* 0x000000ffff037224 */ /* 0x000fca00078e0a03 */
[----:B------:R-:W-:Y:S02]  /*0740*/  ISETP.GE.AND P0, PT, R3, RZ, PT ;  /* 0x000000ff0300720c */ /* 0x000fe40003f06270 */
[----:B------:R-:W-:-:S11]  /*0750*/  SHF.R.U32.HI R3, RZ, R6, R5 ;  /* 0x00000006ff037219 */ /* 0x000fd60000011605 */
[----:B------:R-:W-:-:S05]  /*0760*/  @!P0 VIADD R3, R3, 0x1 ;  /* 0x0000000103038836 */ /* 0x000fca0000000000 */
[----:B------:R-:W-:-:S04]  /*0770*/  @!P1 SHF.L.U32 R3, R3, 0x1, RZ ;  /* 0x0000000103039819 */ /* 0x000fc800000006ff */
[----:B------:R-:W-:Y:S01]  /*0780*/  LOP3.LUT R3, R3, 0x80000000, R0, 0xf8, !PT ;  /* 0x8000000003037812 */ /* 0x000fe200078ef800 */
[----:B------:R-:W-:Y:S06]  /*0790*/  BRA `(.L_x_8) ;  /* 0x0000000000047947 */ /* 0x000fec0003800000 */
.L_x_9:
[----:B------:R0:W1:Y:S02]  /*07a0*/  MUFU.RCP R3, R0 ;  /* 0x0000000000037308 */ /* 0x0000640000001000 */
.L_x_8:
[----:B------:R-:W-:-:S04]  /*07b0*/  IMAD.MOV.U32 R5, RZ, RZ, 0x0 ;  /* 0x00000000ff057424 */ /* 0x000fc800078e00ff */
[----:B0123--:R-:W-:Y:S05]  /*07c0*/  RET.REL.NODEC R4 `(_Z11update_stepPfS_S_fffi) ;  /* 0xfffffff8040c7950 */ /* 0x00ffea0003c3ffff */
        .weak           $__internal_1_$__cuda_sm20_sqrt_rn_f32_slowpath
        .type           $__internal_1_$__cuda_sm20_sqrt_rn_f32_slowpath,@function
        .size           $__internal_1_$__cuda_sm20_sqrt_rn_f32_slowpath,($__internal_2_$__cuda_sm3x_div_rn_noftz_f32_slowpath - $__internal_1_$__cuda_sm20_sqrt_rn_f32_slowpath)
$__internal_1_$__cuda_sm20_sqrt_rn_f32_slowpath:
[----:B------:R-:W-:-:S13]  /*07d0*/  LOP3.LUT P0, RZ, R0, 0x7fffffff, RZ, 0xc0, !PT ;  /* 0x7fffffff00ff7812 */ /* 0x000fda000780c0ff */
[----:B------:R-:W-:Y:S01]  /*07e0*/  @!P0 IMAD.MOV.U32 R3, RZ, RZ, R0 ;  /* 0x000000ffff038224 */ /* 0x000fe200078e0000 */
[----:B------:R-:W-:Y:S06]  /*07f0*/  @!P0 BRA `(.L_x_10) ;  /* 0x0000000000448947 */ /* 0x000fec0003800000 */
[----:B------:R-:W-:-:S13]  /*0800*/  FSETP.GEU.FTZ.AND P0, PT, R0, RZ, PT ;  /* 0x000000ff0000720b */ /* 0x000fda0003f1e000 */
[----:B------:R-:W-:Y:S01]  /*0810*/  @!P0 IMAD.MOV.U32 R3, RZ, RZ, 0x7fffffff ;  /* 0x7fffffffff038424 */ /* 0x000fe200078e00ff */
[----:B------:R-:W-:Y:S06]  /*0820*/  @!P0 BRA `(.L_x_10) ;  /* 0x0000000000388947 */ /* 0x000fec0003800000 */
[----:B------:R-:W-:-:S13]  /*0830*/  FSETP.GTU.FTZ.AND P0, PT, |R0|, +INF , PT ;  /* 0x7f8000000000780b */ /* 0x000fda0003f1c200 */
[----:B------:R-:W-:Y:S01]  /*0840*/  @P0 FADD.FTZ R3, R0, 1 ;  /* 0x3f80000000030421 */ /* 0x000fe20000010000 */
[----:B------:R-:W-:Y:S06]  /*0850*/  @P0 BRA `(.L_x_10) ;  /* 0x00000000002c0947 */ /* 0x000fec0003800000 */
[----:B------:R-:W-:-:S13]  /*0860*/  FSETP.NEU.FTZ.AND P0, PT, |R0|, +INF , PT ;  /* 0x7f8000000000780b */ /* 0x000fda0003f1d200 */
[----:B------:R-:W-:Y:S01]  /*0870*/  @!P0 IMAD.MOV.U32 R3, RZ, RZ, R0 ;  /* 0x000000ffff038224 */ /* 0x000fe200078e0000 */
[----:B------:R-:W-:Y:S06]  /*0880*/  @!P0 BRA `(.L_x_10) ;  /* 0x0000000000208947 */ /* 0x000fec0003800000 */
[----:B------:R-:W-:-:S04]  /*0890*/  FFMA R0, R0, 1.84467440737095516160e+19, RZ ;  /* 0x5f80000000007823 */ /* 0x000fc800000000ff */
[----:B------:R-:W0:Y:S02]  /*08a0*/  MUFU.RSQ R3, R0 ;  /* 0x0000000000037308 */ /* 0x000e240000001400 */
[----:B0-----:R-:W-:Y:S01]  /*08b0*/  FMUL.FTZ R5, R0, R3 ;  /* 0x0000000300057220 */ /* 0x001fe20000410000 */
[----:B------:R-:W-:-:S03]  /*08c0*/  FMUL.FTZ R3, R3, 0.5 ;  /* 0x3f00000003037820 */ /* 0x000fc60000410000 */
[----:B------:R-:W-:-:S04]  /*08d0*/  FADD.FTZ R6, -R5, -RZ ;  /* 0x800000ff05067221 */ /* 0x000fc80000010100 */
[----:B------:R-:W-:-:S04]  /*08e0*/  FFMA R6, R5, R6, R0 ;  /* 0x0000000605067223 */ /* 0x000fc80000000000 */
[----:B------:R-:W-:-:S04]  /*08f0*/  FFMA R3, R6, R3, R5 ;  /* 0x0000000306037223 */ /* 0x000fc80000000005 */
[----:B------:R-:W-:-:S07]  /*0900*/  FMUL.FTZ R3, R3, 2.3283064365386962891e-10 ;  /* 0x2f80000003037820 */ /* 0x000fce0000410000 */
.L_x_10:
[----:B------:R-:W-:Y:S01]  /*0910*/  MOV R6, R8 ;  /* 0x0000000800067202 */ /* 0x000fe20000000f00 */
[----:B------:R-:W-:-:S04]  /*0920*/  IMAD.MOV.U32 R7, RZ, RZ, 0x0 ;  /* 0x00000000ff077424 */ /* 0x000fc800078e00ff */
[----:B------:R-:W-:Y:S05]  /*0930*/  RET.REL.NODEC R6 `(_Z11update_stepPfS_S_fffi) ;  /* 0xfffffff406b07950 */ /* 0x000fea0003c3ffff */
        .weak           $__internal_2_$__cuda_sm3x_div_rn_noftz_f32_slowpath
        .type           $__internal_2_$__cuda_sm3x_div_rn_noftz_f32_slowpath,@function
        .size           $__internal_2_$__cuda_sm3x_div_rn_noftz_f32_slowpath,(.L_x_22 - $__internal_2_$__cuda_sm3x_div_rn_noftz_f32_slowpath)
$__internal_2_$__cuda_sm3x_div_rn_noftz_f32_slowpath:
[----:B------:R-:W0:Y:S01]  /*0940*/  LDC R3, c[0x0][0x39c] ;  /* 0x0000e700ff037b82 */ /* 0x000e220000000800 */
[----:B------:R-:W-:-:S04]  /*0950*/  SHF.R.U32.HI R5, RZ, 0x17, R0 ;  /* 0x00000017ff057819 */ /* 0x000fc80000011600 */
[----:B------:R-:W-:-:S03]  /*0960*/  LOP3.LUT R13, R5, 0xff, RZ, 0xc0, !PT ;  /* 0x000000ff050d7812 */ /* 0x000fc600078ec0ff */
[----:B------:R-:W1:Y:S02]  /*0970*/  LDC R7, c[0x0][0x39c] ;  /* 0x0000e700ff077b82 */ /* 0x000e640000000800 */
[----:B------:R-:W-:-:S05]  /*0980*/  VIADD R10, R13, 0xffffffff ;  /* 0xffffffff0d0a7836 */ /* 0x000fca0000000000 */
[----:B------:R-:W-:Y:S02]  /*0990*/  ISETP.GT.U32.AND P0, PT, R10, 0xfd, PT ;  /* 0x000000fd0a00780c */ /* 0x000fe40003f04070 */
[----:B0-----:R-:W-:-:S04]  /*09a0*/  SHF.R.U32.HI R5, RZ, 0x17, R3 ;  /* 0x00000017ff057819 */ /* 0x001fc80000011603 */
[----:B------:R-:W-:-:S05]  /*09b0*/  LOP3.LUT R5, R5, 0xff, RZ, 0xc0, !PT ;  /* 0x000000ff05057812 */ /* 0x000fca00078ec0ff */
[----:B------:R-:W-:-:S05]  /*09c0*/  VIADD R9, R5, 0xffffffff ;  /* 0xffffffff05097836 */ /* 0x000fca0000000000 */
[----:B------:R-:W-:-:S13]  /*09d0*/  ISETP.GT.U32.OR P0, PT, R9, 0xfd, P0 ;  /* 0x000000fd0900780c */ /* 0x000fda0000704470 */
[----:B------:R-:W-:Y:S01]  /*09e0*/  @!P0 IMAD.MOV.U32 R8, RZ, RZ, RZ ;  /* 0x000000ffff088224 */ /* 0x000fe200078e00ff */
[----:B-1----:R-:W-:Y:S06]  /*09f0*/  @!P0 BRA `(.L_x_11) ;  /* 0x00000000005c8947 */ /* 0x002fec0003800000 */
[----:B------:R-:W-:Y:S02]  /*0a00*/  FSETP.GTU.FTZ.AND P0, PT, |R3|, +INF , PT ;  /* 0x7f8000000300780b */ /* 0x000fe40003f1c200 */
[----:B------:R-:W-:-:S04]  /*0a10*/  FSETP.GTU.FTZ.AND P1, PT, |R0|, +INF , PT ;  /* 0x7f8000000000780b */ /* 0x000fc80003f3c200 */
[----:B------:R-:W-:-:S13]  /*0a20*/  PLOP3.LUT P0, PT, P0, P1, PT, 0xf8, 0x8f ;  /* 0x00000000008f781c */ /* 0x000fda0000703f70 */
[----:B------:R-:W-:Y:S05]  /*0a30*/  @P0 BRA `(.L_x_12) ;  /* 0x0000000400440947 */ /* 0x000fea0003800000 */
[----:B------:R-:W-:-:S13]  /*0a40*/  LOP3.LUT P0, RZ, R0, 0x7fffffff, R7, 0xc8, !PT ;  /* 0x7fffffff00ff7812 */ /* 0x000fda000780c807 */
[----:B------:R-:W-:Y:S05]  /*0a50*/  @!P0 BRA `(.L_x_13) ;  /* 0x0000000400348947 */ /* 0x000fea0003800000 */
[C---:B------:R-:W-:Y:S02]  /*0a60*/  FSETP.NEU.FTZ.AND P2, PT, |R3|.reuse, +INF , PT ;  /* 0x7f8000000300780b */ /* 0x040fe40003f5d200 */
[----:B------:R-:W-:Y:S02]  /*0a70*/  FSETP.NEU.FTZ.AND P1, PT, |R0|, +INF , PT ;  /* 0x7f8000000000780b */ /* 0x000fe40003f3d200 */
[----:B------:R-:W-:-:S11]  /*0a80*/  FSETP.NEU.FTZ.AND P0, PT, |R3|, +INF , PT ;  /* 0x7f8000000300780b */ /* 0x000fd60003f1d200 */
[----:B------:R-:W-:Y:S05]  /*0a90*/  @!P1 BRA !P2, `(.L_x_13) ;  /* 0x0000000400249947 */ /* 0x000fea0005000000 */
[----:B------:R-:W-:-:S04]  /*0aa0*/  LOP3.LUT P2, RZ, R7, 0x7fffffff, RZ, 0xc0, !PT ;  /* 0x7fffffff07ff7812 */ /* 0x000fc8000784c0ff */
[----:B------:R-:W-:-:S13]  /*0ab0*/  PLOP3.LUT P1, PT, P1, P2, PT, 0x2f, 0xf2 ;  /* 0x0000000000f2781c */ /* 0x000fda0000f24577 */
[----:B------:R-:W-:Y:S05]  /*0ac0*/  @P1 BRA `(.L_x_14) ;  /* 0x0000000400101947 */ /* 0x000fea0003800000 */
[----:B------:R-:W-:-:S04]  /*0ad0*/  LOP3.LUT P1, RZ, R0, 0x7fffffff, RZ, 0xc0, !PT ;  /* 0x7fffffff00ff7812 */ /* 0x000fc8000782c0ff */
[----:B------:R-:W-:-:S13]  /*0ae0*/  PLOP3.LUT P0, PT, P0, P1, PT, 0x2f, 0xf2 ;  /* 0x0000000000f2781c */ /* 0x000fda0000702577 */
[----:B------:R-:W-:Y:S05]  /*0af0*/  @P0 BRA `(.L_x_15) ;  /* 0x0000000000f80947 */ /* 0x000fea0003800000 */
[----:B------:R-:W-:Y:S02]  /*0b00*/  ISETP.GE.AND P0, PT, R9, RZ, PT ;  /* 0x000000ff0900720c */ /* 0x000fe40003f06270 */
[----:B------:R-:W-:-:S11]  /*0b10*/  ISETP.GE.AND P1, PT, R10, RZ, PT ;  /* 0x000000ff0a00720c */ /* 0x000fd60003f26270 */
[----:B------:R-:W-:Y:S01]  /*0b20*/  @P0 MOV R8, RZ ;  /* 0x000000ff00080202 */ /* 0x000fe20000000f00 */
[----:B------:R-:W-:Y:S02]  /*0b30*/  @!P0 IMAD.MOV.U32 R8, RZ, RZ, -0x40 ;  /* 0xffffffc0ff088424 */ /* 0x000fe400078e00ff */
[----:B------:R-:W-:Y:S01]  /*0b40*/  @!P0 FFMA R7, R3, 1.84467440737095516160e+19, RZ ;  /* 0x5f80000003078823 */ /* 0x000fe200000000ff */
[----:B------:R-:W-:Y:S01]  /*0b50*/  @!P1 FFMA R0, R0, 1.84467440737095516160e+19, RZ ;  /* 0x5f80000000009823 */ /* 0x000fe200000000ff */
[----:B------:R-:W-:-:S07]  /*0b60*/  @!P1 VIADD R8, R8, 0x40 ;  /* 0x0000004008089836 */ /* 0x000fce0000000000 */
.L_x_11:
[----:B------:R-:W-:Y:S01]  /*0b70*/  LEA R3, R13, 0xc0800000, 0x17 ;  /* 0xc08000000d037811 */ /* 0x000fe200078eb8ff */
[----:B------:R-:W-:-:S04]  /*0b80*/  VIADD R10, R5, 0xffffff81 ;  /* 0xffffff81050a7836 */ /* 0x000fc80000000000 */
[----:B------:R-:W-:Y:S02]  /*0b90*/  IMAD.IADD R3, R0, 0x1, -R3 ;  /* 0x0000000100037824 */ /* 0x000fe400078e0a03 */
[----:B------:R-:W-:Y:S02]  /*0ba0*/  IMAD R0, R10, -0x800000, R7 ;  /* 0xff8000000a007824 */ /* 0x000fe400078e0207 */
[----:B------:R-:W0:Y:S01]  /*0bb0*/  MUFU.RCP R9, R3 ;  /* 0x0000000300097308 */ /* 0x000e220000001000 */
[----:B------:R-:W-:-:S04]  /*0bc0*/  FADD.FTZ R11, -R3, -RZ ;  /* 0x800000ff030b7221 */ /* 0x000fc80000010100 */
[----:B0-----:R-:W-:-:S04]  /*0bd0*/  FFMA R12, R9, R11, 1 ;  /* 0x3f800000090c7423 */ /* 0x001fc8000000000b */
[----:B------:R-:W-:-:S04]  /*0be0*/  FFMA R14, R9, R12, R9 ;  /* 0x0000000c090e7223 */ /* 0x000fc80000000009 */
[----:B------:R-:W-:-:S04]  /*0bf0*/  FFMA R5, R0, R14, RZ ;  /* 0x0000000e00057223 */ /* 0x000fc800000000ff */
[----:B------:R-:W-:-:S04]  /*0c00*/  FFMA R12, R11, R5, R0 ;  /* 0x000000050b0c7223 */ /* 0x000fc80000000000 */
[----:B------:R-:W-:Y:S01]  /*0c10*/  FFMA R7, R14, R12, R5 ;  /* 0x0000000c0e077223 */ /* 0x000fe20000000005 */
[----:B------:R-:W-:-:S03]  /*0c20*/  IADD3 R5, PT, PT, R10, 0x7f, -R13 ;  /* 0x0000007f0a057810 */ /* 0x000fc60007ffe80d */
[----:B------:R-:W-:Y:S01]  /*0c30*/  FFMA R12, R11, R7, R0 ;  /* 0x000000070b0c7223 */ /* 0x000fe20000000000 */
[----:B------:R-:W-:-:S03]  /*0c40*/  IADD3 R5, PT, PT, R5, R8, RZ ;  /* 0x0000000805057210 */ /* 0x000fc60007ffe0ff */
[----:B------:R-:W-:-:S05]  /*0c50*/  FFMA R0, R14, R12, R7 ;  /* 0x0000000c0e007223 */ /* 0x000fca0000000007 */
[----:B------:R-:W-:-:S04]  /*0c60*/  SHF.R.U32.HI R3, RZ, 0x17, R0 ;  /* 0x00000017ff037819 */ /* 0x000fc80000011600 */
[----:B------:R-:W-:-:S05]  /*0c70*/  LOP3.LUT R3, R3, 0xff, RZ, 0xc0, !PT ;  /* 0x000000ff03037812 */ /* 0x000fca00078ec0ff */
[----:B------:R-:W-:-:S04]  /*0c80*/  IMAD.IADD R9, R3, 0x1, R5 ;  /* 0x0000000103097824 */ /* 0x000fc800078e0205 */
[----:B------:R-:W-:-:S05]  /*0c90*/  VIADD R3, R9, 0xffffffff ;  /* 0xffffffff09037836 */ /* 0x000fca0000000000 */
[----:B------:R-:W-:-:S13]  /*0ca0*/  ISETP.GE.U32.AND P0, PT, R3, 0xfe, PT ;  /* 0x000000fe0300780c */ /* 0x000fda0003f06070 */
[----:B------:R-:W-:Y:S05]  /*0cb0*/  @!P0 BRA `(.L_x_16) ;  /* 0x0000000000808947 */ /* 0x000fea0003800000 */
[----:B------:R-:W-:-:S13]  /*0cc0*/  ISETP.GT.AND P0, PT, R9, 0xfe, PT ;  /* 0x000000fe0900780c */ /* 0x000fda0003f04270 */
[----:B------:R-:W-:Y:S05]  /*0cd0*/  @P0 BRA `(.L_x_17) ;  /* 0x00000000006c0947 */ /* 0x000fea0003800000 */
[----:B------:R-:W-:-:S13]  /*0ce0*/  ISETP.GE.AND P0, PT, R9, 0x1, PT ;  /* 0x000000010900780c */ /* 0x000fda0003f06270 */
[----:B------:R-:W-:Y:S05]  /*0cf0*/  @P0 BRA `(.L_x_18) ;  /* 0x0000000000980947 */ /* 0x000fea0003800000 */
[----:B------:R-:W-:Y:S02]  /*0d00*/  ISETP.GE.AND P0, PT, R9, -0x18, PT ;  /* 0xffffffe80900780c */ /* 0x000fe40003f06270 */
[----:B------:R-:W-:-:S11]  /*0d10*/  LOP3.LUT R0, R0, 0x80000000, RZ, 0xc0, !PT ;  /* 0x8000000000007812 */ /* 0x000fd600078ec0ff */
[----:B------:R-:W-:Y:S05]  /*0d20*/  @!P0 BRA `(.L_x_18) ;  /* 0x00000000008c8947 */ /* 0x000fea0003800000 */
[CCC-:B------:R-:W-:Y:S01]  /*0d30*/  FFMA.RZ R3, R14.reuse, R12.reuse, R7.reuse ;  /* 0x0000000c0e037223 */ /* 0x1c0fe2000000c007 */
[C---:B------:R-:W-:Y:S02]  /*0d40*/  VIADD R10, R9.reuse, 0x20 ;  /* 0x00000020090a7836 */ /* 0x040fe40000000000 */
[CCC-:B------:R-:W-:Y:S01]  /*0d50*/  FFMA.RM R8, R14.reuse, R12.reuse, R7.reuse ;  /* 0x0000000c0e087223 */ /* 0x1c0fe20000004007 */
[----:B------:R-:W-:Y:S02]  /*0d60*/  ISETP.NE.AND P2, PT, R9, RZ, PT ;  /* 0x000000ff0900720c */ /* 0x000fe40003f45270 */
[----:B------:R-:W-:Y:S01]  /*0d70*/  LOP3.LUT R5, R3, 0x7fffff, RZ, 0xc0, !PT ;  /* 0x007fffff03057812 */ /* 0x000fe200078ec0ff */
[----:B------:R-:W-:Y:S01]  /*0d80*/  FFMA.RP R3, R14, R12, R7 ;  /* 0x0000000c0e037223 */ /* 0x000fe20000008007 */
[----:B------:R-:W-:Y:S01]  /*0d90*/  IMAD.MOV R7, RZ, RZ, -R9 ;  /* 0x000000ffff077224 */ /* 0x000fe200078e0a09 */
[----:B------:R-:W-:Y:S02]  /*0da0*/  ISETP.NE.AND P1, PT, R9, RZ, PT ;  /* 0x000000ff0900720c */ /* 0x000fe40003f25270 */
[----:B------:R-:W-:-:S02]  /*0db0*/  LOP3.LUT R5, R5, 0x800000, RZ, 0xfc, !PT ;  /* 0x0080000005057812 */ /* 0x000fc400078efcff */
[----:B------:R-:W-:Y:S02]  /*0dc0*/  FSETP.NEU.FTZ.AND P0, PT, R3, R8, PT ;  /* 0x000000080300720b */ /* 0x000fe40003f1d000 */
[----:B------:R-:W-:Y:S02]  /*0dd0*/  SHF.L.U32 R10, R5, R10, RZ ;  /* 0x0000000a050a7219 */ /* 0x000fe400000006ff */
[----:B------:R-:W-:Y:S02]  /*0de0*/  SEL R8, R7, RZ, P2 ;  /* 0x000000ff07087207 */ /* 0x000fe40001000000 */
[----:B------:R-:W-:Y:S02]  /*0df0*/  ISETP.NE.AND P1, PT, R10, RZ, P1 ;  /* 0x000000ff0a00720c */ /* 0x000fe40000f25270 */
[----:B------:R-:W-:Y:S02]  /*0e00*/  SHF.R.U32.HI R8, RZ, R8, R5 ;  /* 0x00000008ff087219 */ /* 0x000fe40000011605 */
[----:B------:R-:W-:-:S02]  /*0e10*/  PLOP3.LUT P0, PT, P0, P1, PT, 0xf8, 0x8f ;  /* 0x00000000008f781c */ /* 0x000fc40000703f70 */
[----:B------:R-:W-:Y:S02]  /*0e20*/  SHF.R.U32.HI R10, RZ, 0x1, R8 ;  /* 0x00000001ff0a7819 */ /* 0x000fe40000011608 */
[----:B------:R-:W-:-:S04]  /*0e30*/  SEL R3, RZ, 0x1, !P0 ;  /* 0x00000001ff037807 */ /* 0x000fc80004000000 */
[----:B------:R-:W-:-:S04]  /*0e40*/  LOP3.LUT R3, R3, 0x1, R10, 0xf8, !PT ;  /* 0x0000000103037812 */ /* 0x000fc800078ef80a */
[----:B------:R-:W-:-:S04]  /*0e50*/  LOP3.LUT R3, R3, R8, RZ, 0xc0, !PT ;  /* 0x0000000803037212 */ /* 0x000fc800078ec0ff */
[----:B------:R-:W-:-:S04]  /*0e60*/  IADD3 R3, PT, PT, R10, R3, RZ ;  /* 0x000000030a037210 */ /* 0x000fc80007ffe0ff */
[----:B------:R-:W-:Y:S01]  /*0e70*/  LOP3.LUT R0, R3, R0, RZ, 0xfc, !PT ;  /* 0x0000000003007212 */ /* 0x000fe200078efcff */
[----:B------:R-:W-:Y:S06]  /*0e80*/  BRA `(.L_x_18) ;  /* 0x0000000000347947 */ /* 0x000fec0003800000 */
.L_x_17:
[----:B------:R-:W-:-:S04]  /*0e90*/  LOP3.LUT R0, R0, 0x80000000, RZ, 0xc0, !PT ;  /* 0x8000000000007812 */ /* 0x000fc800078ec0ff */
[----:B------:R-:W-:Y:S01]  /*0ea0*/  LOP3.LUT R0, R0, 0x7f800000, RZ, 0xfc, !PT ;  /* 0x7f80000000007812 */ /* 0x000fe200078efcff */
[----:B------:R-:W-:Y:S06]  /*0eb0*/  BRA `(.L_x_18) ;  /* 0x0000000000287947 */ /* 0x000fec0003800000 */
.L_x_16:
[----:B------:R-:W-:Y:S01]  /*0ec0*/  IMAD R0, R5, 0x800000, R0 ;  /* 0x0080000005007824 */ /* 0x000fe200078e0200 */
[----:B------:R-:W-:Y:S06]  /*0ed0*/  BRA `(.L_x_18) ;  /* 0x0000000000207947 */ /* 0x000fec0003800000 */
.L_x_15:
[----:B------:R-:W-:-:S04]  /*0ee0*/  LOP3.LUT R0, R0, 0x80000000, R7, 0x48, !PT ;  /* 0x8000000000007812 */ /* 0x000fc800078e4807 */
[----:B------:R-:W-:Y:S01]  /*0ef0*/  LOP3.LUT R0, R0, 0x7f800000, RZ, 0xfc, !PT ;  /* 0x7f80000000007812 */ /* 0x000fe200078efcff */
[----:B------:R-:W-:Y:S06]  /*0f00*/  BRA `(.L_x_18) ;  /* 0x0000000000147947 */ /* 0x000fec0003800000 */
.L_x_14:
[----:B------:R-:W-:Y:S01]  /*0f10*/  LOP3.LUT R0, R0, 0x80000000, R7, 0x48, !PT ;  /* 0x8000000000007812 */ /* 0x000fe200078e4807 */
[----:B------:R-:W-:Y:S06]  /*0f20*/  BRA `(.L_x_18) ;  /* 0x00000000000c7947 */ /* 0x000fec0003800000 */
.L_x_13:
[----:B------:R-:W0:Y:S01]  /*0f30*/  MUFU.RSQ R0, -QNAN ;  /* 0xffc0000000007908 */ /* 0x000e220000001400 */
[----:B------:R-:W-:Y:S05]  /*0f40*/  BRA `(.L_x_18) ;  /* 0x0000000000047947 */ /* 0x000fea0003800000 */
.L_x_12:
[----:B------:R-:W-:-:S07]  /*0f50*/  FADD.FTZ R0, R0, R3 ;  /* 0x0000000300007221 */ /* 0x000fce0000010000 */
.L_x_18:
[----:B------:R-:W-:-:S04]  /*0f60*/  IMAD.MOV.U32 R7, RZ, RZ, 0x0 ;  /* 0x00000000ff077424 */ /* 0x000fc800078e00ff */
[----:B0-----:R-:W-:Y:S05]  /*0f70*/  RET.REL.NODEC R6 `(_Z11update_stepPfS_S_fffi) ;  /* 0xfffffff006207950 */ /* 0x001fea0003c3ffff */
.L_x_19:
[----:B------:R-:W-:-:S00]  /*0f80*/  BRA `(.L_x_19) ;  /* 0xfffffffc00fc7947 */ /* 0x000fc0000383ffff */
[----:B------:R-:W-:-:S00]  /*0f90*/  NOP ;  /* 0x0000000000007918 */ /* 0x000fc00000000000 */
        /* <DEDUP_REMOVED lines=14> */
.L_x_22:


//--------------------- .nv.shared.reserved.0     --------------------------
	.section	.nv.shared.reserved.0,"aw",@nobits
	.weak		__nv_reservedSMEM_offset_0_alias
	.size		__nv_reservedSMEM_offset_0_alias, 0, 64
	.other		__nv_reservedSMEM_offset_0_alias,@"STO_CUDA_RESERVED_SHARED STV_DEFAULT"
__nv_reservedSMEM_offset_0_alias:
	.zero		0
	.zero		64


//--------------------- .nv.constant0._Z11update_stepPfS_S_fffi --------------------------
	.section	.nv.constant0._Z11update_stepPfS_S_fffi,"a",@progbits
	.sectionflags	@""
	.align	4
.nv.constant0._Z11update_stepPfS_S_fffi:
	.zero		936


//--------------------- SYMBOLS --------------------------

	.type		.nv.reservedSmem.offset0,@object
	.size		.nv.reservedSmem.offset0,0x4
